//
// Generated by NVIDIA NVVM Compiler
//
// Compiler Build ID: CL-36424714
// Cuda compilation tools, release 13.0, V13.0.88
// Based on NVVM 20.0.0
//

.version 9.0
.target sm_100
.address_size 64

	// .globl	_Z15thread_in_arrayv

.visible .entry _Z15thread_in_arrayv()
{


	ret;

}


// ===== COMPILED SASS (sm_100) =====

	.target	sm_100

	.elftype	@"ET_EXEC"


//--------------------- .note.nv.tkinfo           --------------------------
	.section	.note.nv.tkinfo,"",@"SHT_NOTE"
	.sectionflags	@"SHF_NOTE_NV_TKINFO"
	.tkinfo
        /*0018*/ 	.word	0x00000002
        /*0030*/ 	.string	""
        /*0030*/ 	.string	"ptxas"
        /*0030*/ 	.string	"Cuda compilation tools, release 13.0, V13.0.88"
        /*0030*/ 	.string	"Build cuda_13.0.r13.0/compiler.36424714_0"
        /*0030*/ 	.string	"-arch sm_100 -m 64 "



//--------------------- .note.nv.cuinfo           --------------------------
	.section	.note.nv.cuinfo,"",@"SHT_NOTE"
	.sectionflags	@"SHF_NOTE_NV_CUINFO"
        /*0018*/ 	.short	0x0002
        /*001a*/ 	.short	0x0064
        /*001c*/ 	.short	0x0082
	.zero		2


//--------------------- .nv.info                  --------------------------
	.section	.nv.info,"",@"SHT_CUDA_INFO"
	.align	4


	//----- nvinfo : EIATTR_REGCOUNT
	.align		4
        /*0000*/ 	.byte	0x04, 0x2f
        /*0002*/ 	.short	(.L_1 - .L_0)
	.align		4
.L_0:
        /*0004*/ 	.word	index@(_Z15thread_in_arrayv)
        /*0008*/ 	.word	0x00000004


	//----- nvinfo : EIATTR_FRAME_SIZE
	.align		4
.L_1:
        /*000c*/ 	.byte	0x04, 0x11
        /*000e*/ 	.short	(.L_3 - .L_2)
	.align		4
.L_2:
        /*0010*/ 	.word	index@(_Z15thread_in_arrayv)
        /*0014*/ 	.word	0x00000000


	//----- nvinfo : EIATTR_MIN_STACK_SIZE
	.align		4
.L_3:
        /*0018*/ 	.byte	0x04, 0x12
        /*001a*/ 	.short	(.L_5 - .L_4)
	.align		4
.L_4:
        /*001c*/ 	.word	index@(_Z15thread_in_arrayv)
        /*0020*/ 	.word	0x00000000
.L_5:


//--------------------- .nv.compat                --------------------------
	.section	.nv.compat,"",@"SHT_CUDA_COMPAT_INFO"
	.align	4
        /*0000*/ 	.byte	0x02, 0x09, 0x00, 0x00, 0x02, 0x02, 0x01, 0x00, 0x02, 0x05, 0x05, 0x00, 0x03, 0x07, 0x01, 0x01
        /*0010*/ 	.byte	0x02, 0x03, 0x00, 0x00, 0x02, 0x06, 0x01, 0x00, 0x04, 0x0b, 0x08, 0x00, 0x09, 0x00, 0x00, 0x00
        /*0020*/ 	.byte	0x00, 0x00, 0x00, 0x00


//--------------------- .nv.info._Z15thread_in_arrayv --------------------------
	.section	.nv.info._Z15thread_in_arrayv,"",@"SHT_CUDA_INFO"
	.sectionflags	@""
	.align	4


	//----- nvinfo : EIATTR_CUDA_API_VERSION
	.align		4
        /*0000*/ 	.byte	0x04, 0x37
        /*0002*/ 	.short	(.L_7 - .L_6)
.L_6:
        /*0004*/ 	.word	0x00000082


	//----- nvinfo : EIATTR_SPARSE_MMA_MASK
	.align		4
.L_7:
        /*0008*/ 	.byte	0x03, 0x50
        /*000a*/ 	.short	0x0000


	//----- nvinfo : EIATTR_MAXREG_COUNT
	.align		4
        /*000c*/ 	.byte	0x03, 0x1b
        /*000e*/ 	.short	0x00ff


	//----- nvinfo : EIATTR_MERCURY_ISA_VERSION
	.align		4
        /*0010*/ 	.byte	0x03, 0x5f
        /*0012*/ 	.short	0x0101


	//----- nvinfo : EIATTR_VRC_CTA_INIT_COUNT
	.align		4
        /*0014*/ 	.byte	0x02, 0x4a
	.zero		1
	.zero		1


	//----- nvinfo : EIATTR_EXIT_INSTR_OFFSETS
	.align		4
        /*0018*/ 	.byte	0x04, 0x1c
        /*001a*/ 	.short	(.L_9 - .L_8)


	//   ....[0]....
.L_8:
        /*001c*/ 	.word	0x00000010


	//----- nvinfo : EIATTR_SW_WAR
	.align		4
.L_9:
        /*0020*/ 	.byte	0x04, 0x36
        /*0022*/ 	.short	(.L_11 - .L_10)
.L_10:
        /*0024*/ 	.word	0x00000008
.L_11:


//--------------------- .nv.callgraph             --------------------------
	.section	.nv.callgraph,"",@"SHT_CUDA_CALLGRAPH"
	.align	4
	.sectionentsize	8
	.align		4
        /*0000*/ 	.word	0x00000000
	.align		4
        /*0004*/ 	.word	0xffffffff
	.align		4
        /*0008*/ 	.word	0x00000000
	.align		4
        /*000c*/ 	.word	0xfffffffe
	.align		4
        /*0010*/ 	.word	0x00000000
	.align		4
        /*0014*/ 	.word	0xfffffffd
	.align		4
        /*0018*/ 	.word	0x00000000
	.align		4
        /*001c*/ 	.word	0xfffffffc


//--------------------- .text._Z15thread_in_arrayv --------------------------
	.section	.text._Z15thread_in_arrayv,"ax",@progbits
	.align	128
        .global         _Z15thread_in_arrayv
        .type           _Z15thread_in_arrayv,@function
        .size           _Z15thread_in_arrayv,(.L_x_1 - _Z15thread_in_arrayv)
        .other          _Z15thread_in_arrayv,@"STO_CUDA_ENTRY STV_DEFAULT"
_Z15thread_in_arrayv:
.text._Z15thread_in_arrayv:
[----:B------:R-:W-:Y:S01]  /*0000*/  LDC R1, c[0x0][0x37c] ;  /* 0x0000df00ff017b82 */ /* 0x000fe20000000800 */
[----:B------:R-:W-:Y:S05]  /*0010*/  EXIT ;  /* 0x000000000000794d */ /* 0x000fea0003800000 */
.L_x_0:
[----:B------:R-:W-:-:S00]  /*0020*/  BRA `(.L_x_0) ;  /* 0xfffffffc00fc7947 */ /* 0x000fc0000383ffff */
[----:B------:R-:W-:-:S00]  /*0030*/  NOP ;  /* 0x0000000000007918 */ /* 0x000fc00000000000 */
        /* <DEDUP_REMOVED lines=12> */
.L_x_1:


//--------------------- .nv.shared.reserved.0     --------------------------
	.section	.nv.shared.reserved.0,"aw",@nobits
	.weak		__nv_reservedSMEM_offset_0_alias
	.size		__nv_reservedSMEM_offset_0_alias, 0, 64
	.other		__nv_reservedSMEM_offset_0_alias,@"STO_CUDA_RESERVED_SHARED STV_DEFAULT"
__nv_reservedSMEM_offset_0_alias:
	.zero		0
	.zero		64


//--------------------- .nv.constant0._Z15thread_in_arrayv --------------------------
	.section	.nv.constant0._Z15thread_in_arrayv,"a",@progbits
	.sectionflags	@""
	.align	4
.nv.constant0._Z15thread_in_arrayv:
	.zero		896


//--------------------- SYMBOLS --------------------------

	.type		.nv.reservedSmem.offset0,@object
	.size		.nv.reservedSmem.offset0,0x4
